	.headerflags	@"EF_CUDA_TEXMODE_UNIFIED EF_CUDA_64BIT_ADDRESS EF_CUDA_ACCELERATORS EF_CUDA_SM90 EF_CUDA_VIRTUAL_SM(EF_CUDA_SM90)"
	.elftype	@"ET_EXEC"


//--------------------- .nv.info                  --------------------------
	.section	.nv.info,"",@"SHT_CUDA_INFO"
	.align	4


	//----- nvinfo : EIATTR_REGCOUNT
	.align		4
        /*0000*/ 	.byte	0x04, 0x2f
        /*0002*/ 	.short	(.L_3 - .L_2)
	.align		4
.L_2:
        /*0004*/ 	.word	index@(triton_poi_fused__native_batch_norm_legit_no_training_relu_100)
        /*0008*/ 	.word	0x00000012


	//----- nvinfo : EIATTR_MIN_STACK_SIZE
	.align		4
.L_3:
        /*000c*/ 	.byte	0x04, 0x12
        /*000e*/ 	.short	(.L_5 - .L_4)
	.align		4
.L_4:
        /*0010*/ 	.word	index@(triton_poi_fused__native_batch_norm_legit_no_training_relu_100)
        /*0014*/ 	.word	0x00000000


	//----- nvinfo : EIATTR_FRAME_SIZE
	.align		4
.L_5:
        /*0018*/ 	.byte	0x04, 0x11
        /*001a*/ 	.short	(.L_7 - .L_6)
	.align		4
.L_6:
        /*001c*/ 	.word	index@(triton_poi_fused__native_batch_norm_legit_no_training_relu_100)
        /*0020*/ 	.word	0x00000000


	//----- nvinfo : EIATTR_MIN_STACK_SIZE
	.align		4
.L_7:
        /*0024*/ 	.byte	0x04, 0x12
        /*0026*/ 	.short	(.L_9 - .L_8)
	.align		4
.L_8:
        /*0028*/ 	.word	index@(triton_poi_fused__native_batch_norm_legit_no_training_relu_100)
        /*002c*/ 	.word	0x00000000
.L_9:


//--------------------- .nv.info.triton_poi_fused__native_batch_norm_legit_no_training_relu_100 --------------------------
	.section	.nv.info.triton_poi_fused__native_batch_norm_legit_no_training_relu_100,"",@"SHT_CUDA_INFO"
	.sectionflags	@""
	.align	4


	//----- nvinfo : EIATTR_CUDA_API_VERSION
	.align		4
        /*0000*/ 	.byte	0x04, 0x37
        /*0002*/ 	.short	(.L_11 - .L_10)
.L_10:
        /*0004*/ 	.word	0x0000007c


	//----- nvinfo : EIATTR_KPARAM_INFO
	.align		4
.L_11:
        /*0008*/ 	.byte	0x04, 0x17
        /*000a*/ 	.short	(.L_13 - .L_12)
.L_12:
        /*000c*/ 	.word	0x00000000
        /*0010*/ 	.short	0x0006
        /*0012*/ 	.short	0x0030
        /*0014*/ 	.byte	0x00, 0xf0, 0x11, 0x00


	//----- nvinfo : EIATTR_KPARAM_INFO
	.align		4
.L_13:
        /*0018*/ 	.byte	0x04, 0x17
        /*001a*/ 	.short	(.L_15 - .L_14)
.L_14:
        /*001c*/ 	.word	0x00000000
        /*0020*/ 	.short	0x0005
        /*0022*/ 	.short	0x0028
        /*0024*/ 	.byte	0x00, 0xf4, 0x21, 0x00


	//----- nvinfo : EIATTR_KPARAM_INFO
	.align		4
.L_15:
        /*0028*/ 	.byte	0x04, 0x17
        /*002a*/ 	.short	(.L_17 - .L_16)
.L_16:
        /*002c*/ 	.word	0x00000000
        /*0030*/ 	.short	0x0004
        /*0032*/ 	.short	0x0020
        /*0034*/ 	.byte	0x00, 0xf4, 0x21, 0x00


	//----- nvinfo : EIATTR_KPARAM_INFO
	.align		4
.L_17:
        /*0038*/ 	.byte	0x04, 0x17
        /*003a*/ 	.short	(.L_19 - .L_18)
.L_18:
        /*003c*/ 	.word	0x00000000
        /*0040*/ 	.short	0x0003
        /*0042*/ 	.short	0x0018
        /*0044*/ 	.byte	0x00, 0xf4, 0x21, 0x00


	//----- nvinfo : EIATTR_KPARAM_INFO
	.align		4
.L_19:
        /*0048*/ 	.byte	0x04, 0x17
        /*004a*/ 	.short	(.L_21 - .L_20)
.L_20:
        /*004c*/ 	.word	0x00000000
        /*0050*/ 	.short	0x0002
        /*0052*/ 	.short	0x0010
        /*0054*/ 	.byte	0x00, 0xf4, 0x21, 0x00


	//----- nvinfo : EIATTR_KPARAM_INFO
	.align		4
.L_21:
        /*0058*/ 	.byte	0x04, 0x17
        /*005a*/ 	.short	(.L_23 - .L_22)
.L_22:
        /*005c*/ 	.word	0x00000000
        /*0060*/ 	.short	0x0001
        /*0062*/ 	.short	0x0008
        /*0064*/ 	.byte	0x00, 0xf4, 0x21, 0x00


	//----- nvinfo : EIATTR_KPARAM_INFO
	.align		4
.L_23:
        /*0068*/ 	.byte	0x04, 0x17
        /*006a*/ 	.short	(.L_25 - .L_24)
.L_24:
        /*006c*/ 	.word	0x00000000
        /*0070*/ 	.short	0x0000
        /*0072*/ 	.short	0x0000
        /*0074*/ 	.byte	0x00, 0xf4, 0x21, 0x00


	//----- nvinfo : EIATTR_SPARSE_MMA_MASK
	.align		4
.L_25:
        /*0078*/ 	.byte	0x03, 0x50
        /*007a*/ 	.short	0x0000


	//----- nvinfo : EIATTR_MAXREG_COUNT
	.align		4
        /*007c*/ 	.byte	0x03, 0x1b
        /*007e*/ 	.short	0x00ff


	//----- nvinfo : EIATTR_EXIT_INSTR_OFFSETS
	.align		4
        /*0080*/ 	.byte	0x04, 0x1c
        /*0082*/ 	.short	(.L_27 - .L_26)


	//   ....[0]....
.L_26:
        /*0084*/ 	.word	0x00000340


	//   ....[1]....
        /*0088*/ 	.word	0x00000360


	//----- nvinfo : EIATTR_REQNTID
	.align		4
.L_27:
        /*008c*/ 	.byte	0x04, 0x10
        /*008e*/ 	.short	(.L_29 - .L_28)
.L_28:
        /*0090*/ 	.word	0x00000080
        /*0094*/ 	.word	0x00000001
        /*0098*/ 	.word	0x00000001


	//----- nvinfo : EIATTR_CBANK_PARAM_SIZE
	.align		4
.L_29:
        /*009c*/ 	.byte	0x03, 0x19
        /*009e*/ 	.short	0x0034


	//----- nvinfo : EIATTR_PARAM_CBANK
	.align		4
        /*00a0*/ 	.byte	0x04, 0x0a
        /*00a2*/ 	.short	(.L_31 - .L_30)
	.align		4
.L_30:
        /*00a4*/ 	.word	index@(.nv.constant0.triton_poi_fused__native_batch_norm_legit_no_training_relu_100)
        /*00a8*/ 	.short	0x0210
        /*00aa*/ 	.short	0x0034


	//----- nvinfo : EIATTR_SW_WAR
	.align		4
.L_31:
        /*00ac*/ 	.byte	0x04, 0x36
        /*00ae*/ 	.short	(.L_33 - .L_32)
.L_32:
        /*00b0*/ 	.word	0x00000008
.L_33:


//--------------------- .nv.callgraph             --------------------------
	.section	.nv.callgraph,"",@"SHT_CUDA_CALLGRAPH"
	.align	4
	.sectionentsize	8
	.align		4
        /*0000*/ 	.word	0x00000000
	.align		4
        /*0004*/ 	.word	0xffffffff
	.align		4
        /*0008*/ 	.word	0x00000000
	.align		4
        /*000c*/ 	.word	0xfffffffe
	.align		4
        /*0010*/ 	.word	0x00000000
	.align		4
        /*0014*/ 	.word	0xfffffffd
	.align		4
        /*0018*/ 	.word	0x00000000
	.align		4
        /*001c*/ 	.word	0xfffffffc


//--------------------- .nv.constant4             --------------------------
	.section	.nv.constant4,"a",@progbits
	.align	8
	.align		8
.nv.constant4:
        /*0000*/ 	.dword	_$_str
	.align		8
        /*0008*/ 	.dword	_$_str_$_2


//--------------------- .text.triton_poi_fused__native_batch_norm_legit_no_training_relu_100 --------------------------
	.section	.text.triton_poi_fused__native_batch_norm_legit_no_training_relu_100,"ax",@progbits
	.align	128
        .global         triton_poi_fused__native_batch_norm_legit_no_training_relu_100
        .type           triton_poi_fused__native_batch_norm_legit_no_training_relu_100,@function
        .size           triton_poi_fused__native_batch_norm_legit_no_training_relu_100,(.L_x_1 - triton_poi_fused__native_batch_norm_legit_no_training_relu_100)
        .other          triton_poi_fused__native_batch_norm_legit_no_training_relu_100,@"STO_CUDA_ENTRY STV_DEFAULT"
triton_poi_fused__native_batch_norm_legit_no_training_relu_100:
.text.triton_poi_fused__native_batch_norm_legit_no_training_relu_100:
[----:B------:R-:W0:Y:S01]  /*0000*/  LDC R1, c[0x0][0x28] ;  /* 0x00000a00ff017b82 */ /* 0x000e220000000800 */
[----:B------:R-:W1:Y:S07]  /*0010*/  S2R R0, SR_TID.X ;  /* 0x0000000000007919 */ /* 0x000e6e0000002100 */
[----:B------:R-:W2:Y:S01]  /*0020*/  LDC.64 R8, c[0x0][0x220] ;  /* 0x00008800ff087b82 */ /* 0x000ea20000000a00 */
[----:B------:R-:W-:Y:S01]  /*0030*/  MOV R14, RZ ;  /* 0x000000ff000e7202 */ /* 0x000fe20000000f00 */
[----:B------:R-:W-:Y:S01]  /*0040*/  ULDC.64 UR4, c[0x0][0x208] ;  /* 0x0000820000047ab9 */ /* 0x000fe20000000a00 */
[----:B------:R-:W3:Y:S05]  /*0050*/  S2R R3, SR_CTAID.X ;  /* 0x0000000000037919 */ /* 0x000eea0000002500 */
[----:B------:R-:W4:Y:S08]  /*0060*/  LDC.64 R6, c[0x0][0x218] ;  /* 0x00008600ff067b82 */ /* 0x000f300000000a00 */
[----:B------:R-:W5:Y:S08]  /*0070*/  LDC.64 R10, c[0x0][0x228] ;  /* 0x00008a00ff0a7b82 */ /* 0x000f700000000a00 */
[----:B------:R-:W4:Y:S01]  /*0080*/  LDC.64 R12, c[0x0][0x230] ;  /* 0x00008c00ff0c7b82 */ /* 0x000f220000000a00 */
[----:B-1----:R-:W-:-:S02]  /*0090*/  LOP3.LUT R0, R0, 0x7f, RZ, 0xc0, !PT ;  /* 0x0000007f00007812 */ /* 0x002fc400078ec0ff */
[----:B---3--:R-:W-:Y:S02]  /*00a0*/  SHF.R.S32.HI R2, RZ, 0x18, R3 ;  /* 0x00000018ff027819 */ /* 0x008fe40000011403 */
[----:B------:R-:W-:Y:S02]  /*00b0*/  LEA R0, R3, R0, 0x7 ;  /* 0x0000000003007211 */ /* 0x000fe400078e38ff */
[----:B------:R-:W-:Y:S01]  /*00c0*/  SGXT R3, R2, 0x1 ;  /* 0x000000010203781a */ /* 0x000fe20000000200 */
[----:B------:R-:W-:Y:S01]  /*00d0*/  HFMA2.MMA R2, -RZ, RZ, 0, 0 ;  /* 0x00000000ff027435 */ /* 0x000fe200000001ff */
[----:B------:R-:W-:Y:S02]  /*00e0*/  ISETP.GE.AND P0, PT, R0, 0x3a00, PT ;  /* 0x00003a000000780c */ /* 0x000fe40003f06270 */
[----:B------:R-:W-:-:S04]  /*00f0*/  LEA.HI R3, R3, R0, RZ, 0x2 ;  /* 0x0000000003037211 */ /* 0x000fc800078f10ff */
[----:B------:R-:W-:-:S05]  /*0100*/  SHF.R.S32.HI R3, RZ, 0x2, R3 ;  /* 0x00000002ff037819 */ /* 0x000fca0000011403 */
[----:B------:R-:W-:-:S05]  /*0110*/  IMAD.HI R2, R3, -0x72c234f7, R2 ;  /* 0x8d3dcb0903027827 */ /* 0x000fca00078e0202 */
[----:B------:R-:W-:-:S04]  /*0120*/  SHF.R.U32.HI R5, RZ, 0x1f, R2 ;  /* 0x0000001fff057819 */ /* 0x000fc80000011602 */
[----:B------:R-:W-:-:S05]  /*0130*/  LEA.HI.SX32 R5, R2, R5, 0x17 ;  /* 0x0000000502057211 */ /* 0x000fca00078fbaff */
[----:B------:R-:W-:Y:S02]  /*0140*/  IMAD R15, R5, -0x3a0, R3 ;  /* 0xfffffc60050f7824 */ /* 0x000fe400078e0203 */
[----:B------:R-:W1:Y:S02]  /*0150*/  LDC.64 R4, c[0x0][0x210] ;  /* 0x00008400ff047b82 */ /* 0x000e640000000a00 */
[----:B--2---:R-:W-:-:S05]  /*0160*/  IMAD.WIDE R8, R15, 0x4, R8 ;  /* 0x000000040f087825 */ /* 0x004fca00078e0208 */
[----:B------:R5:W2:Y:S01]  /*0170*/  @!P0 LDG.E.EL R14, desc[UR4][R8.64] ;  /* 0x00000004080e8981 */ /* 0x000aa2000c2e1900 */
[----:B------:R-:W-:Y:S01]  /*0180*/  CS2R R2, SRZ ;  /* 0x0000000000027805 */ /* 0x000fe2000001ff00 */
[----:B----4-:R-:W-:-:S05]  /*0190*/  IMAD.WIDE R6, R15, 0x4, R6 ;  /* 0x000000040f067825 */ /* 0x010fca00078e0206 */
[----:B------:R3:W4:Y:S01]  /*01a0*/  @!P0 LDG.E.EL R3, desc[UR4][R6.64] ;  /* 0x0000000406038981 */ /* 0x000722000c2e1900 */
[----:B-----5:R-:W-:-:S04]  /*01b0*/  IMAD.WIDE R8, R15, 0x4, R10 ;  /* 0x000000040f087825 */ /* 0x020fc800078e020a */
[----:B-1----:R-:W-:-:S05]  /*01c0*/  IMAD.WIDE R4, R0, 0x4, R4 ;  /* 0x0000000400047825 */ /* 0x002fca00078e0204 */
[----:B------:R1:W4:Y:S01]  /*01d0*/  @!P0 LDG.E R2, desc[UR4][R4.64] ;  /* 0x0000000404028981 */ /* 0x000322000c1e1900 */
[----:B0-----:R-:W-:Y:S01]  /*01e0*/  IMAD.WIDE R10, R15, 0x4, R12 ;  /* 0x000000040f0a7825 */ /* 0x001fe200078e020c */
[----:B------:R-:W-:-:S06]  /*01f0*/  CS2R R12, SRZ ;  /* 0x00000000000c7805 */ /* 0x000fcc000001ff00 */
[----:B------:R-:W5:Y:S01]  /*0200*/  @!P0 LDG.E.EL R12, desc[UR4][R8.64] ;  /* 0x00000004080c8981 */ /* 0x000f62000c2e1900 */
[----:B---3--:R-:W-:Y:S01]  /*0210*/  HFMA2.MMA R6, -RZ, RZ, 1.625, 0 ;  /* 0x3e800000ff067435 */ /* 0x008fe200000001ff */
[----:B-1----:R-:W0:Y:S02]  /*0220*/  LDC.64 R4, c[0x0][0x238] ;  /* 0x00008e00ff047b82 */ /* 0x002e240000000a00 */
[----:B------:R-:W5:Y:S01]  /*0230*/  @!P0 LDG.E.EL R13, desc[UR4][R10.64] ;  /* 0x000000040a0d8981 */ /* 0x000f62000c2e1900 */
[----:B--2---:R-:W-:-:S04]  /*0240*/  FADD R14, R14, 9.9999997473787516356e-06 ;  /* 0x3727c5ac0e0e7421 */ /* 0x004fc80000000000 */
[----:B------:R-:W1:Y:S02]  /*0250*/  MUFU.SQRT R15, R14 ;  /* 0x0000000e000f7308 */ /* 0x000e640000002000 */
[C---:B-1----:R-:W-:Y:S02]  /*0260*/  FSETP.GT.AND P1, PT, R15.reuse, 8.50705917302346158658e+37, PT ;  /* 0x7e8000000f00780b */ /* 0x042fe40003f24000 */
[----:B------:R-:W-:-:S11]  /*0270*/  FSETP.GEU.AND P2, PT, R15, 1.175494350822287508e-38, PT ;  /* 0x008000000f00780b */ /* 0x000fd60003f4e000 */
[----:B------:R-:W-:-:S04]  /*0280*/  @P1 FMUL R15, R15, 0.25 ;  /* 0x3e8000000f0f1820 */ /* 0x000fc80000400000 */
[----:B------:R-:W-:-:S06]  /*0290*/  @!P2 FMUL R15, R15, 16777216 ;  /* 0x4b8000000f0fa820 */ /* 0x000fcc0000400000 */
[----:B------:R-:W1:Y:S01]  /*02a0*/  MUFU.RCP R15, R15 ;  /* 0x0000000f000f7308 */ /* 0x000e620000001000 */
[----:B------:R-:W-:Y:S01]  /*02b0*/  FSEL R6, R6, 1, P1 ;  /* 0x3f80000006067808 */ /* 0x000fe20000800000 */
[----:B----4-:R-:W-:-:S04]  /*02c0*/  FADD R2, -R3, R2 ;  /* 0x0000000203027221 */ /* 0x010fc80000000100 */
[----:B------:R-:W-:-:S04]  /*02d0*/  @!P2 FMUL R6, R6, 16777216 ;  /* 0x4b8000000606a820 */ /* 0x000fc80000400000 */
[----:B-1----:R-:W-:-:S04]  /*02e0*/  FMUL R3, R15, R6 ;  /* 0x000000060f037220 */ /* 0x002fc80000400000 */
[----:B------:R-:W-:-:S04]  /*02f0*/  FMUL R2, R2, R3 ;  /* 0x0000000302027220 */ /* 0x000fc80000400000 */
[----:B-----5:R-:W-:Y:S01]  /*0300*/  FFMA R12, R2, R12, R13 ;  /* 0x0000000c020c7223 */ /* 0x020fe2000000000d */
[----:B0-----:R-:W-:-:S04]  /*0310*/  IMAD.WIDE R2, R0, 0x4, R4 ;  /* 0x0000000400027825 */ /* 0x001fc800078e0204 */
[----:B------:R-:W-:-:S04]  /*0320*/  FSETP.GEU.AND P1, PT, R12, RZ, PT ;  /* 0x000000ff0c00720b */ /* 0x000fc80003f2e000 */
[----:B------:R-:W-:Y:S01]  /*0330*/  FSEL R5, R12, RZ, P1 ;  /* 0x000000ff0c057208 */ /* 0x000fe20000800000 */
[----:B------:R-:W-:Y:S08]  /*0340*/  @P0 EXIT ;  /* 0x000000000000094d */ /* 0x000ff00003800000 */
[----:B------:R-:W-:Y:S01]  /*0350*/  STG.E desc[UR4][R2.64], R5 ;  /* 0x0000000502007986 */ /* 0x000fe2000c101904 */
[----:B------:R-:W-:Y:S05]  /*0360*/  EXIT ;  /* 0x000000000000794d */ /* 0x000fea0003800000 */
.L_x_0:
[----:B------:R-:W-:-:S00]  /*0370*/  BRA `(.L_x_0) ;  /* 0xfffffffc00fc7947 */ /* 0x000fc0000383ffff */
[----:B------:R-:W-:-:S00]  /*0380*/  NOP ;  /* 0x0000000000007918 */ /* 0x000fc00000000000 */
[----:B------:R-:W-:-:S00]  /*0390*/  NOP ;  /* 0x0000000000007918 */ /* 0x000fc00000000000 */
[----:B------:R-:W-:-:S00]  /*03a0*/  NOP ;  /* 0x0000000000007918 */ /* 0x000fc00000000000 */
[----:B------:R-:W-:-:S00]  /*03b0*/  NOP ;  /* 0x0000000000007918 */ /* 0x000fc00000000000 */
[----:B------:R-:W-:-:S00]  /*03c0*/  NOP ;  /* 0x0000000000007918 */ /* 0x000fc00000000000 */
[----:B------:R-:W-:-:S00]  /*03d0*/  NOP ;  /* 0x0000000000007918 */ /* 0x000fc00000000000 */
[----:B------:R-:W-:-:S00]  /*03e0*/  NOP ;  /* 0x0000000000007918 */ /* 0x000fc00000000000 */
[----:B------:R-:W-:-:S00]  /*03f0*/  NOP ;  /* 0x0000000000007918 */ /* 0x000fc00000000000 */
.L_x_1:


//--------------------- .nv.global.init           --------------------------
	.section	.nv.global.init,"aw",@progbits
.nv.global.init:
	.type		_$_str,@object
	.size		_$_str,(_$_str_$_2 - _$_str)
_$_str:
        /*0000*/ 	.byte	0x5f, 0x5f, 0x43, 0x55, 0x44, 0x41, 0x5f, 0x46, 0x54, 0x5a, 0x00
	.type		_$_str_$_2,@object
	.size		_$_str_$_2,(.L_1 - _$_str_$_2)
_$_str_$_2:
        /*000b*/ 	.byte	0x5f, 0x5f, 0x43, 0x55, 0x44, 0x41, 0x5f, 0x50, 0x52, 0x45, 0x43, 0x5f, 0x53, 0x51, 0x52, 0x54
        /*001b*/ 	.byte	0x00
.L_1:


//--------------------- .nv.constant0.triton_poi_fused__native_batch_norm_legit_no_training_relu_100 --------------------------
	.section	.nv.constant0.triton_poi_fused__native_batch_norm_legit_no_training_relu_100,"a",@progbits
	.sectionflags	@""
	.align	4
.nv.constant0.triton_poi_fused__native_batch_norm_legit_no_training_relu_100:
	.zero		580
